//
// Generated by NVIDIA NVVM Compiler
//
// Compiler Build ID: CL-36424714
// Cuda compilation tools, release 13.0, V13.0.88
// Based on NVVM 20.0.0
//

.version 9.0
.target sm_100
.address_size 64

	// .globl	_Z16powerErrorKernelmPKfS0_Pff

.visible .entry _Z16powerErrorKernelmPKfS0_Pff(
	.param .u64 _Z16powerErrorKernelmPKfS0_Pff_param_0,
	.param .u64 .ptr .align 1 _Z16powerErrorKernelmPKfS0_Pff_param_1,
	.param .u64 .ptr .align 1 _Z16powerErrorKernelmPKfS0_Pff_param_2,
	.param .u64 .ptr .align 1 _Z16powerErrorKernelmPKfS0_Pff_param_3,
	.param .f32 _Z16powerErrorKernelmPKfS0_Pff_param_4
)
{
	.reg .pred 	%p<23>;
	.reg .b32 	%r<19>;
	.reg .b32 	%f<81>;
	.reg .b64 	%rd<12>;

	ld.param.u64 	%rd5, [_Z16powerErrorKernelmPKfS0_Pff_param_0];
	ld.param.u64 	%rd2, [_Z16powerErrorKernelmPKfS0_Pff_param_1];
	ld.param.u64 	%rd3, [_Z16powerErrorKernelmPKfS0_Pff_param_2];
	ld.param.u64 	%rd4, [_Z16powerErrorKernelmPKfS0_Pff_param_3];
	ld.param.f32 	%f10, [_Z16powerErrorKernelmPKfS0_Pff_param_4];
	mov.u32 	%r1, %ctaid.x;
	mov.u32 	%r2, %ntid.x;
	mov.u32 	%r3, %tid.x;
	mad.lo.s32 	%r4, %r1, %r2, %r3;
	cvt.u64.u32 	%rd1, %r4;
	setp.le.u64 	%p1, %rd5, %rd1;
	mov.f32 	%f80, 0f3F800000;
	@%p1 bra 	$L__BB0_10;
	cvta.to.global.u64 	%rd6, %rd2;
	cvta.to.global.u64 	%rd7, %rd3;
	shl.b64 	%rd8, %rd1, 2;
	add.s64 	%rd9, %rd6, %rd8;
	ld.global.f32 	%f12, [%rd9];
	add.s64 	%rd10, %rd7, %rd8;
	ld.global.f32 	%f13, [%rd10];
	sub.f32 	%f14, %f12, %f13;
	abs.f32 	%f1, %f14;
	mul.f32 	%f15, %f10, 0f3F000000;
	cvt.rzi.f32.f32 	%f16, %f15;
	add.f32 	%f17, %f16, %f16;
	sub.f32 	%f18, %f10, %f17;
	abs.f32 	%f2, %f18;
	abs.f32 	%f3, %f1;
	setp.lt.f32 	%p2, %f3, 0f00800000;
	mul.f32 	%f19, %f3, 0f4B800000;
	selp.f32 	%f20, %f19, %f3, %p2;
	selp.f32 	%f21, 0fC1C00000, 0f00000000, %p2;
	mov.b32 	%r5, %f20;
	add.s32 	%r6, %r5, -1060439283;
	and.b32  	%r7, %r6, -8388608;
	sub.s32 	%r8, %r5, %r7;
	mov.b32 	%f22, %r8;
	cvt.rn.f32.s32 	%f23, %r7;
	fma.rn.f32 	%f24, %f23, 0f34000000, %f21;
	add.f32 	%f25, %f22, 0fBF800000;
	add.f32 	%f26, %f22, 0f3F800000;
	rcp.approx.ftz.f32 	%f27, %f26;
	add.f32 	%f28, %f25, %f25;
	mul.f32 	%f29, %f28, %f27;
	mul.f32 	%f30, %f29, %f29;
	sub.f32 	%f31, %f25, %f29;
	add.f32 	%f32, %f31, %f31;
	neg.f32 	%f33, %f29;
	fma.rn.f32 	%f34, %f33, %f25, %f32;
	mul.rn.f32 	%f35, %f27, %f34;
	fma.rn.f32 	%f36, %f30, 0f3A2C32E4, 0f3B52E7DB;
	fma.rn.f32 	%f37, %f36, %f30, 0f3C93BB73;
	fma.rn.f32 	%f38, %f37, %f30, 0f3DF6384F;
	mul.rn.f32 	%f39, %f38, %f30;
	fma.rn.f32 	%f40, %f29, 0f3FB8AA3B, %f24;
	sub.f32 	%f41, %f24, %f40;
	fma.rn.f32 	%f42, %f29, 0f3FB8AA3B, %f41;
	fma.rn.f32 	%f43, %f35, 0f3FB8AA3B, %f42;
	fma.rn.f32 	%f44, %f29, 0f32A55E34, %f43;
	mul.f32 	%f45, %f39, 0f40400000;
	fma.rn.f32 	%f46, %f45, %f35, %f44;
	fma.rn.f32 	%f47, %f39, %f29, %f46;
	add.rn.f32 	%f48, %f40, %f47;
	neg.f32 	%f49, %f40;
	add.rn.f32 	%f50, %f48, %f49;
	neg.f32 	%f51, %f50;
	add.rn.f32 	%f52, %f47, %f51;
	mul.rn.f32 	%f53, %f48, %f10;
	neg.f32 	%f54, %f53;
	fma.rn.f32 	%f55, %f48, %f10, %f54;
	fma.rn.f32 	%f56, %f52, %f10, %f55;
	cvt.rni.f32.f32 	%f57, %f53;
	sub.f32 	%f58, %f53, %f57;
	add.f32 	%f59, %f58, %f56;
	fma.rn.f32 	%f60, %f59, 0f391FCB8E, 0f3AAF85ED;
	fma.rn.f32 	%f61, %f60, %f59, 0f3C1D9856;
	fma.rn.f32 	%f62, %f61, %f59, 0f3D6357BB;
	fma.rn.f32 	%f63, %f62, %f59, 0f3E75FDEC;
	fma.rn.f32 	%f64, %f63, %f59, 0f3F317218;
	fma.rn.f32 	%f65, %f64, %f59, 0f3F800000;
	cvt.rzi.s32.f32 	%r9, %f57;
	setp.gt.f32 	%p3, %f57, 0f00000000;
	selp.b32 	%r10, 0, -2097152000, %p3;
	add.s32 	%r11, %r10, 2130706432;
	mov.b32 	%f66, %r11;
	mul.f32 	%f67, %f65, %f66;
	shl.b32 	%r12, %r9, 23;
	sub.s32 	%r13, %r12, %r10;
	mov.b32 	%f68, %r13;
	mul.f32 	%f69, %f67, %f68;
	abs.f32 	%f70, %f53;
	setp.gt.f32 	%p4, %f70, 0f43180000;
	setp.lt.f32 	%p5, %f53, 0f00000000;
	selp.f32 	%f71, 0f00000000, 0f7F800000, %p5;
	selp.f32 	%f4, %f71, %f69, %p4;
	setp.eq.f32 	%p6, %f1, 0f3F800000;
	setp.eq.f32 	%p7, %f10, 0f00000000;
	or.pred  	%p8, %p7, %p6;
	@%p8 bra 	$L__BB0_9;
	setp.num.f32 	%p9, %f3, %f3;
	abs.f32 	%f72, %f10;
	setp.num.f32 	%p10, %f72, %f72;
	and.pred  	%p11, %p9, %p10;
	@%p11 bra 	$L__BB0_4;
	add.rn.f32 	%f80, %f1, %f10;
	bra.uni 	$L__BB0_9;
$L__BB0_4:
	setp.neu.f32 	%p12, %f1, 0f00000000;
	setp.neu.f32 	%p13, %f3, 0f7F800000;
	and.pred  	%p14, %p12, %p13;
	@%p14 bra 	$L__BB0_6;
	setp.neu.f32 	%p21, %f2, 0f3F800000;
	add.f32 	%f77, %f1, %f1;
	mov.b32 	%r14, %f77;
	setp.lt.f32 	%p22, %f10, 0f00000000;
	xor.b32  	%r15, %r14, 2139095040;
	selp.b32 	%r16, %r15, %r14, %p22;
	and.b32  	%r17, %r16, 2147483647;
	selp.b32 	%r18, %r17, %r16, %p21;
	mov.b32 	%f80, %r18;
	bra.uni 	$L__BB0_9;
$L__BB0_6:
	setp.eq.f32 	%p15, %f1, 0fBF800000;
	setp.eq.f32 	%p16, %f72, 0f7F800000;
	and.pred  	%p17, %p15, %p16;
	@%p17 bra 	$L__BB0_9;
	setp.geu.f32 	%p18, %f1, 0f00000000;
	mov.f32 	%f80, %f4;
	@%p18 bra 	$L__BB0_9;
	setp.neu.f32 	%p19, %f2, 0f3F800000;
	neg.f32 	%f74, %f4;
	selp.f32 	%f75, %f4, %f74, %p19;
	cvt.rmi.f32.f32 	%f76, %f10;
	setp.neu.f32 	%p20, %f10, %f76;
	selp.f32 	%f80, 0f7FFFFFFF, %f75, %p20;
$L__BB0_9:
	cvta.to.global.u64 	%rd11, %rd4;
	atom.global.add.f32 	%f78, [%rd11], %f80;
$L__BB0_10:
	ret;

}
	// .globl	_Z24backpropPowerErrorKernelmPKfS0_S0_Pff
.visible .entry _Z24backpropPowerErrorKernelmPKfS0_S0_Pff(
	.param .u64 _Z24backpropPowerErrorKernelmPKfS0_S0_Pff_param_0,
	.param .u64 .ptr .align 1 _Z24backpropPowerErrorKernelmPKfS0_S0_Pff_param_1,
	.param .u64 .ptr .align 1 _Z24backpropPowerErrorKernelmPKfS0_S0_Pff_param_2,
	.param .u64 .ptr .align 1 _Z24backpropPowerErrorKernelmPKfS0_S0_Pff_param_3,
	.param .u64 .ptr .align 1 _Z24backpropPowerErrorKernelmPKfS0_S0_Pff_param_4,
	.param .f32 _Z24backpropPowerErrorKernelmPKfS0_S0_Pff_param_5
)
{
	.reg .pred 	%p<24>;
	.reg .b32 	%r<19>;
	.reg .b32 	%f<86>;
	.reg .b64 	%rd<16>;

	ld.param.u64 	%rd6, [_Z24backpropPowerErrorKernelmPKfS0_S0_Pff_param_0];
	ld.param.u64 	%rd2, [_Z24backpropPowerErrorKernelmPKfS0_S0_Pff_param_1];
	ld.param.u64 	%rd3, [_Z24backpropPowerErrorKernelmPKfS0_S0_Pff_param_2];
	ld.param.u64 	%rd4, [_Z24backpropPowerErrorKernelmPKfS0_S0_Pff_param_3];
	ld.param.u64 	%rd5, [_Z24backpropPowerErrorKernelmPKfS0_S0_Pff_param_4];
	ld.param.f32 	%f12, [_Z24backpropPowerErrorKernelmPKfS0_S0_Pff_param_5];
	mov.u32 	%r1, %ctaid.x;
	mov.u32 	%r2, %ntid.x;
	mov.u32 	%r3, %tid.x;
	mad.lo.s32 	%r4, %r1, %r2, %r3;
	cvt.u64.u32 	%rd1, %r4;
	setp.le.u64 	%p1, %rd6, %rd1;
	mov.f32 	%f85, 0f3F800000;
	@%p1 bra 	$L__BB1_10;
	cvta.to.global.u64 	%rd7, %rd2;
	cvta.to.global.u64 	%rd8, %rd3;
	shl.b64 	%rd9, %rd1, 2;
	add.s64 	%rd10, %rd7, %rd9;
	ld.global.f32 	%f14, [%rd10];
	add.s64 	%rd11, %rd8, %rd9;
	ld.global.f32 	%f15, [%rd11];
	sub.f32 	%f1, %f14, %f15;
	abs.f32 	%f2, %f1;
	add.f32 	%f3, %f12, 0fBF800000;
	mul.f32 	%f16, %f3, 0f3F000000;
	cvt.rzi.f32.f32 	%f17, %f16;
	add.f32 	%f18, %f17, %f17;
	sub.f32 	%f19, %f3, %f18;
	abs.f32 	%f4, %f19;
	abs.f32 	%f5, %f2;
	setp.lt.f32 	%p2, %f5, 0f00800000;
	mul.f32 	%f20, %f5, 0f4B800000;
	selp.f32 	%f21, %f20, %f5, %p2;
	selp.f32 	%f22, 0fC1C00000, 0f00000000, %p2;
	mov.b32 	%r5, %f21;
	add.s32 	%r6, %r5, -1060439283;
	and.b32  	%r7, %r6, -8388608;
	sub.s32 	%r8, %r5, %r7;
	mov.b32 	%f23, %r8;
	cvt.rn.f32.s32 	%f24, %r7;
	fma.rn.f32 	%f25, %f24, 0f34000000, %f22;
	add.f32 	%f26, %f23, 0fBF800000;
	add.f32 	%f27, %f23, 0f3F800000;
	rcp.approx.ftz.f32 	%f28, %f27;
	add.f32 	%f29, %f26, %f26;
	mul.f32 	%f30, %f29, %f28;
	mul.f32 	%f31, %f30, %f30;
	sub.f32 	%f32, %f26, %f30;
	add.f32 	%f33, %f32, %f32;
	neg.f32 	%f34, %f30;
	fma.rn.f32 	%f35, %f34, %f26, %f33;
	mul.rn.f32 	%f36, %f28, %f35;
	fma.rn.f32 	%f37, %f31, 0f3A2C32E4, 0f3B52E7DB;
	fma.rn.f32 	%f38, %f37, %f31, 0f3C93BB73;
	fma.rn.f32 	%f39, %f38, %f31, 0f3DF6384F;
	mul.rn.f32 	%f40, %f39, %f31;
	fma.rn.f32 	%f41, %f30, 0f3FB8AA3B, %f25;
	sub.f32 	%f42, %f25, %f41;
	fma.rn.f32 	%f43, %f30, 0f3FB8AA3B, %f42;
	fma.rn.f32 	%f44, %f36, 0f3FB8AA3B, %f43;
	fma.rn.f32 	%f45, %f30, 0f32A55E34, %f44;
	mul.f32 	%f46, %f40, 0f40400000;
	fma.rn.f32 	%f47, %f46, %f36, %f45;
	fma.rn.f32 	%f48, %f40, %f30, %f47;
	add.rn.f32 	%f49, %f41, %f48;
	neg.f32 	%f50, %f41;
	add.rn.f32 	%f51, %f49, %f50;
	neg.f32 	%f52, %f51;
	add.rn.f32 	%f53, %f48, %f52;
	mul.rn.f32 	%f54, %f49, %f3;
	neg.f32 	%f55, %f54;
	fma.rn.f32 	%f56, %f49, %f3, %f55;
	fma.rn.f32 	%f57, %f53, %f3, %f56;
	cvt.rni.f32.f32 	%f58, %f54;
	sub.f32 	%f59, %f54, %f58;
	add.f32 	%f60, %f59, %f57;
	fma.rn.f32 	%f61, %f60, 0f391FCB8E, 0f3AAF85ED;
	fma.rn.f32 	%f62, %f61, %f60, 0f3C1D9856;
	fma.rn.f32 	%f63, %f62, %f60, 0f3D6357BB;
	fma.rn.f32 	%f64, %f63, %f60, 0f3E75FDEC;
	fma.rn.f32 	%f65, %f64, %f60, 0f3F317218;
	fma.rn.f32 	%f66, %f65, %f60, 0f3F800000;
	cvt.rzi.s32.f32 	%r9, %f58;
	setp.gt.f32 	%p3, %f58, 0f00000000;
	selp.b32 	%r10, 0, -2097152000, %p3;
	add.s32 	%r11, %r10, 2130706432;
	mov.b32 	%f67, %r11;
	mul.f32 	%f68, %f66, %f67;
	shl.b32 	%r12, %r9, 23;
	sub.s32 	%r13, %r12, %r10;
	mov.b32 	%f69, %r13;
	mul.f32 	%f70, %f68, %f69;
	abs.f32 	%f71, %f54;
	setp.gt.f32 	%p4, %f71, 0f43180000;
	setp.lt.f32 	%p5, %f54, 0f00000000;
	selp.f32 	%f72, 0f00000000, 0f7F800000, %p5;
	selp.f32 	%f6, %f72, %f70, %p4;
	setp.eq.f32 	%p6, %f2, 0f3F800000;
	setp.eq.f32 	%p7, %f3, 0f00000000;
	or.pred  	%p8, %p7, %p6;
	@%p8 bra 	$L__BB1_9;
	setp.num.f32 	%p9, %f5, %f5;
	abs.f32 	%f73, %f3;
	setp.num.f32 	%p10, %f73, %f73;
	and.pred  	%p11, %p9, %p10;
	@%p11 bra 	$L__BB1_4;
	add.rn.f32 	%f85, %f2, %f3;
	bra.uni 	$L__BB1_9;
$L__BB1_4:
	setp.neu.f32 	%p12, %f2, 0f00000000;
	setp.neu.f32 	%p13, %f5, 0f7F800000;
	and.pred  	%p14, %p12, %p13;
	@%p14 bra 	$L__BB1_6;
	setp.neu.f32 	%p21, %f4, 0f3F800000;
	add.f32 	%f78, %f2, %f2;
	mov.b32 	%r14, %f78;
	setp.lt.f32 	%p22, %f3, 0f00000000;
	xor.b32  	%r15, %r14, 2139095040;
	selp.b32 	%r16, %r15, %r14, %p22;
	and.b32  	%r17, %r16, 2147483647;
	selp.b32 	%r18, %r17, %r16, %p21;
	mov.b32 	%f85, %r18;
	bra.uni 	$L__BB1_9;
$L__BB1_6:
	setp.eq.f32 	%p15, %f2, 0fBF800000;
	setp.eq.f32 	%p16, %f73, 0f7F800000;
	and.pred  	%p17, %p15, %p16;
	@%p17 bra 	$L__BB1_9;
	setp.geu.f32 	%p18, %f2, 0f00000000;
	mov.f32 	%f85, %f6;
	@%p18 bra 	$L__BB1_9;
	setp.neu.f32 	%p19, %f4, 0f3F800000;
	neg.f32 	%f75, %f6;
	selp.f32 	%f76, %f6, %f75, %p19;
	cvt.rmi.f32.f32 	%f77, %f3;
	setp.neu.f32 	%p20, %f3, %f77;
	selp.f32 	%f85, 0f7FFFFFFF, %f76, %p20;
$L__BB1_9:
	mul.f32 	%f79, %f12, %f85;
	cvta.to.global.u64 	%rd12, %rd4;
	ld.global.f32 	%f80, [%rd12];
	mul.f32 	%f81, %f79, %f80;
	setp.gt.f32 	%p23, %f1, 0f00000000;
	neg.f32 	%f82, %f81;
	selp.f32 	%f83, %f81, %f82, %p23;
	cvta.to.global.u64 	%rd13, %rd5;
	add.s64 	%rd15, %rd13, %rd9;
	st.global.f32 	[%rd15], %f83;
$L__BB1_10:
	ret;

}


// ===== COMPILED SASS (sm_100) =====

	.target	sm_100

	.elftype	@"ET_EXEC"


//--------------------- .note.nv.tkinfo           --------------------------
	.section	.note.nv.tkinfo,"",@"SHT_NOTE"
	.sectionflags	@"SHF_NOTE_NV_TKINFO"
	.tkinfo
        /*0018*/ 	.word	0x00000002
        /*0030*/ 	.string	""
        /*0030*/ 	.string	"ptxas"
        /*0030*/ 	.string	"Cuda compilation tools, release 13.0, V13.0.88"
        /*0030*/ 	.string	"Build cuda_13.0.r13.0/compiler.36424714_0"
        /*0030*/ 	.string	"-arch sm_100 -m 64 "



//--------------------- .note.nv.cuinfo           --------------------------
	.section	.note.nv.cuinfo,"",@"SHT_NOTE"
	.sectionflags	@"SHF_NOTE_NV_CUINFO"
        /*0018*/ 	.short	0x0002
        /*001a*/ 	.short	0x0064
        /*001c*/ 	.short	0x0082
	.zero		2


//--------------------- .nv.info                  --------------------------
	.section	.nv.info,"",@"SHT_CUDA_INFO"
	.align	4


	//----- nvinfo : EIATTR_REGCOUNT
	.align		4
        /*0000*/ 	.byte	0x04, 0x2f
        /*0002*/ 	.short	(.L_1 - .L_0)
	.align		4
.L_0:
        /*0004*/ 	.word	index@(_Z16powerErrorKernelmPKfS0_Pff)
        /*0008*/ 	.word	0x0000000e


	//----- nvinfo : EIATTR_FRAME_SIZE
	.align		4
.L_1:
        /*000c*/ 	.byte	0x04, 0x11
        /*000e*/ 	.short	(.L_3 - .L_2)
	.align		4
.L_2:
        /*0010*/ 	.word	index@(_Z16powerErrorKernelmPKfS0_Pff)
        /*0014*/ 	.word	0x00000000


	//----- nvinfo : EIATTR_REGCOUNT
	.align		4
.L_3:
        /*0018*/ 	.byte	0x04, 0x2f
        /*001a*/ 	.short	(.L_5 - .L_4)
	.align		4
.L_4:
        /*001c*/ 	.word	index@(_Z24backpropPowerErrorKernelmPKfS0_S0_Pff)
        /*0020*/ 	.word	0x00000011


	//----- nvinfo : EIATTR_FRAME_SIZE
	.align		4
.L_5:
        /*0024*/ 	.byte	0x04, 0x11
        /*0026*/ 	.short	(.L_7 - .L_6)
	.align		4
.L_6:
        /*0028*/ 	.word	index@(_Z24backpropPowerErrorKernelmPKfS0_S0_Pff)
        /*002c*/ 	.word	0x00000000


	//----- nvinfo : EIATTR_MIN_STACK_SIZE
	.align		4
.L_7:
        /*0030*/ 	.byte	0x04, 0x12
        /*0032*/ 	.short	(.L_9 - .L_8)
	.align		4
.L_8:
        /*0034*/ 	.word	index@(_Z24backpropPowerErrorKernelmPKfS0_S0_Pff)
        /*0038*/ 	.word	0x00000000


	//----- nvinfo : EIATTR_MIN_STACK_SIZE
	.align		4
.L_9:
        /*003c*/ 	.byte	0x04, 0x12
        /*003e*/ 	.short	(.L_11 - .L_10)
	.align		4
.L_10:
        /*0040*/ 	.word	index@(_Z16powerErrorKernelmPKfS0_Pff)
        /*0044*/ 	.word	0x00000000
.L_11:


//--------------------- .nv.compat                --------------------------
	.section	.nv.compat,"",@"SHT_CUDA_COMPAT_INFO"
	.align	4
        /*0000*/ 	.byte	0x02, 0x09, 0x00, 0x00, 0x02, 0x02, 0x01, 0x00, 0x02, 0x05, 0x05, 0x00, 0x03, 0x07, 0x01, 0x01
        /*0010*/ 	.byte	0x02, 0x03, 0x00, 0x00, 0x02, 0x06, 0x01, 0x00, 0x04, 0x0b, 0x08, 0x00, 0x01, 0x00, 0x00, 0x00
        /*0020*/ 	.byte	0x00, 0x00, 0x00, 0x00


//--------------------- .nv.info._Z24backpropPowerErrorKernelmPKfS0_S0_Pff --------------------------
	.section	.nv.info._Z24backpropPowerErrorKernelmPKfS0_S0_Pff,"",@"SHT_CUDA_INFO"
	.sectionflags	@""
	.align	4


	//----- nvinfo : EIATTR_CUDA_API_VERSION
	.align		4
        /*0000*/ 	.byte	0x04, 0x37
        /*0002*/ 	.short	(.L_13 - .L_12)
.L_12:
        /*0004*/ 	.word	0x00000082


	//----- nvinfo : EIATTR_KPARAM_INFO
	.align		4
.L_13:
        /*0008*/ 	.byte	0x04, 0x17
        /*000a*/ 	.short	(.L_15 - .L_14)
.L_14:
        /*000c*/ 	.word	0x00000000
        /*0010*/ 	.short	0x0005
        /*0012*/ 	.short	0x0028
        /*0014*/ 	.byte	0x00, 0xf0, 0x11, 0x00


	//----- nvinfo : EIATTR_KPARAM_INFO
	.align		4
.L_15:
        /*0018*/ 	.byte	0x04, 0x17
        /*001a*/ 	.short	(.L_17 - .L_16)
.L_16:
        /*001c*/ 	.word	0x00000000
        /*0020*/ 	.short	0x0004
        /*0022*/ 	.short	0x0020
        /*0024*/ 	.byte	0x00, 0xf5, 0x21, 0x00


	//----- nvinfo : EIATTR_KPARAM_INFO
	.align		4
.L_17:
        /*0028*/ 	.byte	0x04, 0x17
        /*002a*/ 	.short	(.L_19 - .L_18)
.L_18:
        /*002c*/ 	.word	0x00000000
        /*0030*/ 	.short	0x0003
        /*0032*/ 	.short	0x0018
        /*0034*/ 	.byte	0x00, 0xf5, 0x21, 0x00


	//----- nvinfo : EIATTR_KPARAM_INFO
	.align		4
.L_19:
        /*0038*/ 	.byte	0x04, 0x17
        /*003a*/ 	.short	(.L_21 - .L_20)
.L_20:
        /*003c*/ 	.word	0x00000000
        /*0040*/ 	.short	0x0002
        /*0042*/ 	.short	0x0010
        /*0044*/ 	.byte	0x00, 0xf5, 0x21, 0x00


	//----- nvinfo : EIATTR_KPARAM_INFO
	.align		4
.L_21:
        /*0048*/ 	.byte	0x04, 0x17
        /*004a*/ 	.short	(.L_23 - .L_22)
.L_22:
        /*004c*/ 	.word	0x00000000
        /*0050*/ 	.short	0x0001
        /*0052*/ 	.short	0x0008
        /*0054*/ 	.byte	0x00, 0xf5, 0x21, 0x00


	//----- nvinfo : EIATTR_KPARAM_INFO
	.align		4
.L_23:
        /*0058*/ 	.byte	0x04, 0x17
        /*005a*/ 	.short	(.L_25 - .L_24)
.L_24:
        /*005c*/ 	.word	0x00000000
        /*0060*/ 	.short	0x0000
        /*0062*/ 	.short	0x0000
        /*0064*/ 	.byte	0x00, 0xf0, 0x21, 0x00


	//----- nvinfo : EIATTR_SPARSE_MMA_MASK
	.align		4
.L_25:
        /*0068*/ 	.byte	0x03, 0x50
        /*006a*/ 	.short	0x0000


	//----- nvinfo : EIATTR_MAXREG_COUNT
	.align		4
        /*006c*/ 	.byte	0x03, 0x1b
        /*006e*/ 	.short	0x00ff


	//----- nvinfo : EIATTR_MERCURY_ISA_VERSION
	.align		4
        /*0070*/ 	.byte	0x03, 0x5f
        /*0072*/ 	.short	0x0101


	//----- nvinfo : EIATTR_VRC_CTA_INIT_COUNT
	.align		4
        /*0074*/ 	.byte	0x02, 0x4a
	.zero		1
	.zero		1


	//----- nvinfo : EIATTR_EXIT_INSTR_OFFSETS
	.align		4
        /*0078*/ 	.byte	0x04, 0x1c
        /*007a*/ 	.short	(.L_27 - .L_26)


	//   ....[0]....
.L_26:
        /*007c*/ 	.word	0x00000080


	//   ....[1]....
        /*0080*/ 	.word	0x000007c0


	//----- nvinfo : EIATTR_CRS_STACK_SIZE
	.align		4
.L_27:
        /*0084*/ 	.byte	0x04, 0x1e
        /*0086*/ 	.short	(.L_29 - .L_28)
.L_28:
        /*0088*/ 	.word	0x00000000


	//----- nvinfo : EIATTR_CBANK_PARAM_SIZE
	.align		4
.L_29:
        /*008c*/ 	.byte	0x03, 0x19
        /*008e*/ 	.short	0x002c


	//----- nvinfo : EIATTR_PARAM_CBANK
	.align		4
        /*0090*/ 	.byte	0x04, 0x0a
        /*0092*/ 	.short	(.L_31 - .L_30)
	.align		4
.L_30:
        /*0094*/ 	.word	index@(.nv.constant0._Z24backpropPowerErrorKernelmPKfS0_S0_Pff)
        /*0098*/ 	.short	0x0380
        /*009a*/ 	.short	0x002c


	//----- nvinfo : EIATTR_SW_WAR
	.align		4
.L_31:
        /*009c*/ 	.byte	0x04, 0x36
        /*009e*/ 	.short	(.L_33 - .L_32)
.L_32:
        /*00a0*/ 	.word	0x00000008
.L_33:


//--------------------- .nv.info._Z16powerErrorKernelmPKfS0_Pff --------------------------
	.section	.nv.info._Z16powerErrorKernelmPKfS0_Pff,"",@"SHT_CUDA_INFO"
	.sectionflags	@""
	.align	4


	//----- nvinfo : EIATTR_CUDA_API_VERSION
	.align		4
        /*0000*/ 	.byte	0x04, 0x37
        /*0002*/ 	.short	(.L_35 - .L_34)
.L_34:
        /*0004*/ 	.word	0x00000082


	//----- nvinfo : EIATTR_KPARAM_INFO
	.align		4
.L_35:
        /*0008*/ 	.byte	0x04, 0x17
        /*000a*/ 	.short	(.L_37 - .L_36)
.L_36:
        /*000c*/ 	.word	0x00000000
        /*0010*/ 	.short	0x0004
        /*0012*/ 	.short	0x0020
        /*0014*/ 	.byte	0x00, 0xf0, 0x11, 0x00


	//----- nvinfo : EIATTR_KPARAM_INFO
	.align		4
.L_37:
        /*0018*/ 	.byte	0x04, 0x17
        /*001a*/ 	.short	(.L_39 - .L_38)
.L_38:
        /*001c*/ 	.word	0x00000000
        /*0020*/ 	.short	0x0003
        /*0022*/ 	.short	0x0018
        /*0024*/ 	.byte	0x00, 0xf5, 0x21, 0x00


	//----- nvinfo : EIATTR_KPARAM_INFO
	.align		4
.L_39:
        /*0028*/ 	.byte	0x04, 0x17
        /*002a*/ 	.short	(.L_41 - .L_40)
.L_40:
        /*002c*/ 	.word	0x00000000
        /*0030*/ 	.short	0x0002
        /*0032*/ 	.short	0x0010
        /*0034*/ 	.byte	0x00, 0xf5, 0x21, 0x00


	//----- nvinfo : EIATTR_KPARAM_INFO
	.align		4
.L_41:
        /*0038*/ 	.byte	0x04, 0x17
        /*003a*/ 	.short	(.L_43 - .L_42)
.L_42:
        /*003c*/ 	.word	0x00000000
        /*0040*/ 	.short	0x0001
        /*0042*/ 	.short	0x0008
        /*0044*/ 	.byte	0x00, 0xf5, 0x21, 0x00


	//----- nvinfo : EIATTR_KPARAM_INFO
	.align		4
.L_43:
        /*0048*/ 	.byte	0x04, 0x17
        /*004a*/ 	.short	(.L_45 - .L_44)
.L_44:
        /*004c*/ 	.word	0x00000000
        /*0050*/ 	.short	0x0000
        /*0052*/ 	.short	0x0000
        /*0054*/ 	.byte	0x00, 0xf0, 0x21, 0x00


	//----- nvinfo : EIATTR_SPARSE_MMA_MASK
	.align		4
.L_45:
        /*0058*/ 	.byte	0x03, 0x50
        /*005a*/ 	.short	0x0000


	//----- nvinfo : EIATTR_MAXREG_COUNT
	.align		4
        /*005c*/ 	.byte	0x03, 0x1b
        /*005e*/ 	.short	0x00ff


	//----- nvinfo : EIATTR_MERCURY_ISA_VERSION
	.align		4
        /*0060*/ 	.byte	0x03, 0x5f
        /*0062*/ 	.short	0x0101


	//----- nvinfo : EIATTR_VRC_CTA_INIT_COUNT
	.align		4
        /*0064*/ 	.byte	0x02, 0x4a
	.zero		1
	.zero		1


	//----- nvinfo : EIATTR_EXIT_INSTR_OFFSETS
	.align		4
        /*0068*/ 	.byte	0x04, 0x1c
        /*006a*/ 	.short	(.L_47 - .L_46)


	//   ....[0]....
.L_46:
        /*006c*/ 	.word	0x00000080


	//   ....[1]....
        /*0070*/ 	.word	0x00000730


	//----- nvinfo : EIATTR_CRS_STACK_SIZE
	.align		4
.L_47:
        /*0074*/ 	.byte	0x04, 0x1e
        /*0076*/ 	.short	(.L_49 - .L_48)
.L_48:
        /*0078*/ 	.word	0x00000000


	//----- nvinfo : EIATTR_CBANK_PARAM_SIZE
	.align		4
.L_49:
        /*007c*/ 	.byte	0x03, 0x19
        /*007e*/ 	.short	0x0024


	//----- nvinfo : EIATTR_PARAM_CBANK
	.align		4
        /*0080*/ 	.byte	0x04, 0x0a
        /*0082*/ 	.short	(.L_51 - .L_50)
	.align		4
.L_50:
        /*0084*/ 	.word	index@(.nv.constant0._Z16powerErrorKernelmPKfS0_Pff)
        /*0088*/ 	.short	0x0380
        /*008a*/ 	.short	0x0024


	//----- nvinfo : EIATTR_SW_WAR
	.align		4
.L_51:
        /*008c*/ 	.byte	0x04, 0x36
        /*008e*/ 	.short	(.L_53 - .L_52)
.L_52:
        /*0090*/ 	.word	0x00000008
.L_53:


//--------------------- .nv.callgraph             --------------------------
	.section	.nv.callgraph,"",@"SHT_CUDA_CALLGRAPH"
	.align	4
	.sectionentsize	8
	.align		4
        /*0000*/ 	.word	0x00000000
	.align		4
        /*0004*/ 	.word	0xffffffff
	.align		4
        /*0008*/ 	.word	0x00000000
	.align		4
        /*000c*/ 	.word	0xfffffffe
	.align		4
        /*0010*/ 	.word	0x00000000
	.align		4
        /*0014*/ 	.word	0xfffffffd
	.align		4
        /*0018*/ 	.word	0x00000000
	.align		4
        /*001c*/ 	.word	0xfffffffc


//--------------------- .text._Z24backpropPowerErrorKernelmPKfS0_S0_Pff --------------------------
	.section	.text._Z24backpropPowerErrorKernelmPKfS0_S0_Pff,"ax",@progbits
	.align	128
        .global         _Z24backpropPowerErrorKernelmPKfS0_S0_Pff
        .type           _Z24backpropPowerErrorKernelmPKfS0_S0_Pff,@function
        .size           _Z24backpropPowerErrorKernelmPKfS0_S0_Pff,(.L_x_6 - _Z24backpropPowerErrorKernelmPKfS0_S0_Pff)
        .other          _Z24backpropPowerErrorKernelmPKfS0_S0_Pff,@"STO_CUDA_ENTRY STV_DEFAULT"
_Z24backpropPowerErrorKernelmPKfS0_S0_Pff:
.text._Z24backpropPowerErrorKernelmPKfS0_S0_Pff:
[----:B------:R-:W-:Y:S01]  /*0000*/  LDC R1, c[0x0][0x37c] ;  /* 0x0000df00ff017b82 */ /* 0x000fe20000000800 */
[----:B------:R-:W0:Y:S07]  /*0010*/  S2R R3, SR_TID.X ;  /* 0x0000000000037919 */ /* 0x000e2e0000002100 */
[----:B------:R-:W0:Y:S01]  /*0020*/  S2UR UR4, SR_CTAID.X ;  /* 0x00000000000479c3 */ /* 0x000e220000002500 */
[----:B------:R-:W1:Y:S07]  /*0030*/  LDCU.64 UR6, c[0x0][0x380] ;  /* 0x00007000ff0677ac */ /* 0x000e6e0008000a00 */
[----:B------:R-:W0:Y:S02]  /*0040*/  LDC R0, c[0x0][0x360] ;  /* 0x0000d800ff007b82 */ /* 0x000e240000000800 */
[----:B0-----:R-:W-:-:S05]  /*0050*/  IMAD R0, R0, UR4, R3 ;  /* 0x0000000400007c24 */ /* 0x001fca000f8e0203 */
[----:B-1----:R-:W-:-:S04]  /*0060*/  ISETP.GE.U32.AND P0, PT, R0, UR6, PT ;  /* 0x0000000600007c0c */ /* 0x002fc8000bf06070 */
[----:B------:R-:W-:-:S13]  /*0070*/  ISETP.GE.U32.AND.EX P0, PT, RZ, UR7, PT, P0 ;  /* 0x00000007ff007c0c */ /* 0x000fda000bf06100 */
[----:B------:R-:W-:Y:S05]  /*0080*/  @P0 EXIT ;  /* 0x000000000000094d */ /* 0x000fea0003800000 */
[----:B------:R-:W0:Y:S01]  /*0090*/  LDCU.64 UR6, c[0x0][0x388] ;  /* 0x00007100ff0677ac */ /* 0x000e220008000a00 */
[----:B------:R-:W-:Y:S02]  /*00a0*/  SHF.L.U32 R2, R0, 0x2, RZ ;  /* 0x0000000200027819 */ /* 0x000fe400000006ff */
[----:B------:R-:W-:Y:S01]  /*00b0*/  SHF.R.U32.HI R0, RZ, 0x1e, R0 ;  /* 0x0000001eff007819 */ /* 0x000fe20000011600 */
[----:B------:R-:W1:Y:S01]  /*00c0*/  LDCU.64 UR8, c[0x0][0x390] ;  /* 0x00007200ff0877ac */ /* 0x000e620008000a00 */
[----:B------:R-:W2:Y:S01]  /*00d0*/  LDCU.64 UR4, c[0x0][0x358] ;  /* 0x00006b00ff0477ac */ /* 0x000ea20008000a00 */
[C---:B0-----:R-:W-:Y:S02]  /*00e0*/  IADD3 R6, P0, PT, R2.reuse, UR6, RZ ;  /* 0x0000000602067c10 */ /* 0x041fe4000ff1e0ff */
[----:B-1----:R-:W-:Y:S02]  /*00f0*/  IADD3 R8, P1, PT, R2, UR8, RZ ;  /* 0x0000000802087c10 */ /* 0x002fe4000ff3e0ff */
[----:B------:R-:W-:-:S02]  /*0100*/  IADD3.X R7, PT, PT, R0, UR7, RZ, P0, !PT ;  /* 0x0000000700077c10 */ /* 0x000fc400087fe4ff */
[----:B------:R-:W-:-:S03]  /*0110*/  IADD3.X R9, PT, PT, R0, UR9, RZ, P1, !PT ;  /* 0x0000000900097c10 */ /* 0x000fc60008ffe4ff */
[----:B--2---:R-:W2:Y:S04]  /*0120*/  LDG.E R3, desc[UR4][R6.64] ;  /* 0x0000000406037981 */ /* 0x004ea8000c1e1900 */
[----:B------:R-:W2:Y:S01]  /*0130*/  LDG.E R4, desc[UR4][R8.64] ;  /* 0x0000000408047981 */ /* 0x000ea2000c1e1900 */
[----:B------:R-:W-:Y:S01]  /*0140*/  MOV R14, 0x391fcb8e ;  /* 0x391fcb8e000e7802 */ /* 0x000fe20000000f00 */
[----:B------:R-:W-:Y:S01]  /*0150*/  BSSY.RECONVERGENT B0, `(.L_x_0) ;  /* 0x000005c000007945 */ /* 0x000fe20003800200 */
[----:B--2---:R-:W-:-:S04]  /*0160*/  FADD R5, R3, -R4 ;  /* 0x8000000403057221 */ /* 0x004fc80000000000 */
[C---:B------:R-:W-:Y:S01]  /*0170*/  FMUL R10, |R5|.reuse, 16777216 ;  /* 0x4b800000050a7820 */ /* 0x040fe20000400200 */
[----:B------:R-:W-:-:S04]  /*0180*/  FSETP.GEU.AND P0, PT, |R5|, 1.175494350822287508e-38, PT ;  /* 0x008000000500780b */ /* 0x000fc80003f0e200 */
[----:B------:R-:W-:Y:S02]  /*0190*/  FSEL R10, R10, |R5|, !P0 ;  /* 0x400000050a0a7208 */ /* 0x000fe40004000000 */
[----:B------:R-:W-:Y:S02]  /*01a0*/  FSEL R6, RZ, -24, P0 ;  /* 0xc1c00000ff067808 */ /* 0x000fe40000000000 */
[----:B------:R-:W-:-:S04]  /*01b0*/  IADD3 R11, PT, PT, R10, -0x3f3504f3, RZ ;  /* 0xc0cafb0d0a0b7810 */ /* 0x000fc80007ffe0ff */
[----:B------:R-:W-:-:S04]  /*01c0*/  LOP3.LUT R11, R11, 0xff800000, RZ, 0xc0, !PT ;  /* 0xff8000000b0b7812 */ /* 0x000fc800078ec0ff */
[-C--:B------:R-:W-:Y:S02]  /*01d0*/  IADD3 R10, PT, PT, R10, -R11.reuse, RZ ;  /* 0x8000000b0a0a7210 */ /* 0x080fe40007ffe0ff */
[----:B------:R-:W-:-:S03]  /*01e0*/  I2FP.F32.S32 R11, R11 ;  /* 0x0000000b000b7245 */ /* 0x000fc60000201400 */
[C---:B------:R-:W-:Y:S01]  /*01f0*/  FADD R12, R10.reuse, 1 ;  /* 0x3f8000000a0c7421 */ /* 0x040fe20000000000 */
[----:B------:R-:W-:Y:S01]  /*0200*/  FADD R13, R10, -1 ;  /* 0xbf8000000a0d7421 */ /* 0x000fe20000000000 */
[----:B------:R-:W-:Y:S02]  /*0210*/  HFMA2 R10, -RZ, RZ, 0.771484375, 0.21533203125 ;  /* 0x3a2c32e4ff0a7431 */ /* 0x000fe400000001ff */
[----:B------:R-:W-:Y:S01]  /*0220*/  FFMA R11, R11, 1.1920928955078125e-07, R6 ;  /* 0x340000000b0b7823 */ /* 0x000fe20000000006 */
[----:B------:R-:W-:Y:S01]  /*0230*/  FADD R7, R13, R13 ;  /* 0x0000000d0d077221 */ /* 0x000fe20000000000 */
[----:B------:R-:W0:Y:S03]  /*0240*/  MUFU.RCP R12, R12 ;  /* 0x0000000c000c7308 */ /* 0x000e260000001000 */
[----:B0-----:R-:W-:-:S04]  /*0250*/  FMUL R8, R12, R7 ;  /* 0x000000070c087220 */ /* 0x001fc80000400000 */
[----:B------:R-:W-:Y:S01]  /*0260*/  FADD R7, R13, -R8 ;  /* 0x800000080d077221 */ /* 0x000fe20000000000 */
[----:B------:R-:W-:-:S03]  /*0270*/  FMUL R9, R8, R8 ;  /* 0x0000000808097220 */ /* 0x000fc60000400000 */
[----:B------:R-:W-:Y:S01]  /*0280*/  FADD R6, R7, R7 ;  /* 0x0000000707067221 */ /* 0x000fe20000000000 */
[----:B------:R-:W-:Y:S01]  /*0290*/  FFMA R7, R8, 1.4426950216293334961, R11 ;  /* 0x3fb8aa3b08077823 */ /* 0x000fe2000000000b */
[----:B------:R-:W-:Y:S02]  /*02a0*/  FFMA R10, R9, R10, 0.0032181653659790754318 ;  /* 0x3b52e7db090a7423 */ /* 0x000fe4000000000a */
[----:B------:R-:W-:Y:S01]  /*02b0*/  FFMA R13, R13, -R8, R6 ;  /* 0x800000080d0d7223 */ /* 0x000fe20000000006 */
[----:B------:R-:W-:Y:S01]  /*02c0*/  FADD R11, R11, -R7 ;  /* 0x800000070b0b7221 */ /* 0x000fe20000000000 */
[----:B------:R-:W0:Y:S01]  /*02d0*/  LDC R6, c[0x0][0x3a8] ;  /* 0x0000ea00ff067b82 */ /* 0x000e220000000800 */
[C---:B------:R-:W-:Y:S01]  /*02e0*/  FFMA R10, R9.reuse, R10, 0.018033718690276145935 ;  /* 0x3c93bb73090a7423 */ /* 0x040fe2000000000a */
[----:B------:R-:W-:Y:S01]  /*02f0*/  FMUL R13, R12, R13 ;  /* 0x0000000d0c0d7220 */ /* 0x000fe20000400000 */
[----:B------:R-:W-:Y:S02]  /*0300*/  FFMA R12, R8, 1.4426950216293334961, R11 ;  /* 0x3fb8aa3b080c7823 */ /* 0x000fe4000000000b */
[----:B------:R-:W-:-:S02]  /*0310*/  FFMA R10, R9, R10, 0.12022458761930465698 ;  /* 0x3df6384f090a7423 */ /* 0x000fc4000000000a */
[----:B------:R-:W-:Y:S02]  /*0320*/  FFMA R11, R13, 1.4426950216293334961, R12 ;  /* 0x3fb8aa3b0d0b7823 */ /* 0x000fe4000000000c */
[----:B------:R-:W-:Y:S02]  /*0330*/  FMUL R9, R9, R10 ;  /* 0x0000000a09097220 */ /* 0x000fe40000400000 */
[----:B------:R-:W-:Y:S02]  /*0340*/  FFMA R10, R8, 1.9251366722983220825e-08, R11 ;  /* 0x32a55e34080a7823 */ /* 0x000fe4000000000b */
[----:B------:R-:W-:-:S04]  /*0350*/  FMUL R11, R9, 3 ;  /* 0x40400000090b7820 */ /* 0x000fc80000400000 */
[----:B------:R-:W-:-:S04]  /*0360*/  FFMA R10, R13, R11, R10 ;  /* 0x0000000b0d0a7223 */ /* 0x000fc8000000000a */
[----:B------:R-:W-:Y:S01]  /*0370*/  FFMA R10, R8, R9, R10 ;  /* 0x00000009080a7223 */ /* 0x000fe2000000000a */
[----:B0-----:R-:W-:-:S03]  /*0380*/  FADD R8, R6, -1 ;  /* 0xbf80000006087421 */ /* 0x001fc60000000000 */
[----:B------:R-:W-:-:S04]  /*0390*/  FADD R11, R7, R10 ;  /* 0x0000000a070b7221 */ /* 0x000fc80000000000 */
[----:B------:R-:W-:Y:S01]  /*03a0*/  FMUL R9, R8, R11 ;  /* 0x0000000b08097220 */ /* 0x000fe20000400000 */
[----:B------:R-:W-:-:S03]  /*03b0*/  FADD R7, -R7, R11 ;  /* 0x0000000b07077221 */ /* 0x000fc60000000100 */
[----:B------:R-:W0:Y:S01]  /*03c0*/  FRND R12, R9 ;  /* 0x00000009000c7307 */ /* 0x000e220000201000 */
[----:B------:R-:W-:Y:S01]  /*03d0*/  FADD R7, R10, -R7 ;  /* 0x800000070a077221 */ /* 0x000fe20000000000 */
[C---:B------:R-:W-:Y:S01]  /*03e0*/  FFMA R10, R8.reuse, R11, -R9 ;  /* 0x0000000b080a7223 */ /* 0x040fe20000000809 */
[C---:B------:R-:W-:Y:S02]  /*03f0*/  FSETP.GT.AND P1, PT, |R9|.reuse, 152, PT ;  /* 0x431800000900780b */ /* 0x040fe40003f24200 */
[C---:B------:R-:W-:Y:S01]  /*0400*/  FSETP.GEU.AND P2, PT, R9.reuse, RZ, PT ;  /* 0x000000ff0900720b */ /* 0x040fe20003f4e000 */
[----:B------:R-:W-:Y:S02]  /*0410*/  FFMA R7, R8, R7, R10 ;  /* 0x0000000708077223 */ /* 0x000fe4000000000a */
[----:B------:R-:W1:Y:S01]  /*0420*/  F2I.NTZ R11, R9 ;  /* 0x00000009000b7305 */ /* 0x000e620000203100 */
[----:B0-----:R-:W-:Y:S01]  /*0430*/  FADD R10, R9, -R12 ;  /* 0x8000000c090a7221 */ /* 0x001fe20000000000 */
[----:B------:R-:W-:-:S03]  /*0440*/  FSETP.GT.AND P0, PT, R12, RZ, PT ;  /* 0x000000ff0c00720b */ /* 0x000fc60003f04000 */
[----:B------:R-:W-:Y:S01]  /*0450*/  FADD R7, R7, R10 ;  /* 0x0000000a07077221 */ /* 0x000fe20000000000 */
[----:B------:R-:W-:Y:S02]  /*0460*/  SEL R12, RZ, 0x83000000, P0 ;  /* 0x83000000ff0c7807 */ /* 0x000fe40000000000 */
[----:B------:R-:W-:Y:S01]  /*0470*/  FSETP.NEU.AND P0, PT, |R5|, 1, PT ;  /* 0x3f8000000500780b */ /* 0x000fe20003f0d200 */
[C---:B------:R-:W-:Y:S01]  /*0480*/  FFMA R10, R7.reuse, R14, 0.0013391353422775864601 ;  /* 0x3aaf85ed070a7423 */ /* 0x040fe2000000000e */
[----:B------:R-:W-:Y:S02]  /*0490*/  IADD3 R13, PT, PT, R12, 0x7f000000, RZ ;  /* 0x7f0000000c0d7810 */ /* 0x000fe40007ffe0ff */
[----:B------:R-:W-:Y:S01]  /*04a0*/  FSETP.EQ.OR P0, PT, R8, RZ, !P0 ;  /* 0x000000ff0800720b */ /* 0x000fe20004702400 */
[----:B------:R-:W-:Y:S01]  /*04b0*/  FFMA R10, R7, R10, 0.0096188392490148544312 ;  /* 0x3c1d9856070a7423 */ /* 0x000fe2000000000a */
[----:B-1----:R-:W-:-:S03]  /*04c0*/  LEA R11, R11, -R12, 0x17 ;  /* 0x8000000c0b0b7211 */ /* 0x002fc600078eb8ff */
[----:B------:R-:W-:-:S04]  /*04d0*/  FFMA R10, R7, R10, 0.055503588169813156128 ;  /* 0x3d6357bb070a7423 */ /* 0x000fc8000000000a */
[----:B------:R-:W-:-:S04]  /*04e0*/  FFMA R10, R7, R10, 0.24022644758224487305 ;  /* 0x3e75fdec070a7423 */ /* 0x000fc8000000000a */
[----:B------:R-:W-:-:S04]  /*04f0*/  FFMA R10, R7, R10, 0.69314718246459960938 ;  /* 0x3f317218070a7423 */ /* 0x000fc8000000000a */
[----:B------:R-:W-:Y:S01]  /*0500*/  FFMA R10, R7, R10, 1 ;  /* 0x3f800000070a7423 */ /* 0x000fe2000000000a */
[----:B------:R-:W-:-:S03]  /*0510*/  HFMA2 R7, -RZ, RZ, 1.875, 0 ;  /* 0x3f800000ff077431 */ /* 0x000fc600000001ff */
[----:B------:R-:W-:-:S04]  /*0520*/  FMUL R10, R10, R13 ;  /* 0x0000000d0a0a7220 */ /* 0x000fc80000400000 */
[----:B------:R-:W-:Y:S01]  /*0530*/  FMUL R10, R10, R11 ;  /* 0x0000000b0a0a7220 */ /* 0x000fe20000400000 */
[----:B------:R-:W-:Y:S01]  /*0540*/  @P1 FSEL R10, RZ, +INF , !P2 ;  /* 0x7f800000ff0a1808 */ /* 0x000fe20005000000 */
[----:B------:R-:W-:Y:S06]  /*0550*/  @P0 BRA `(.L_x_1) ;  /* 0x00000000006c0947 */ /* 0x000fec0003800000 */
[----:B------:R-:W-:-:S04]  /*0560*/  FSETP.NAN.AND P0, PT, |R8|, |R8|, PT ;  /* 0x400000080800720b */ /* 0x000fc80003f08200 */
[----:B------:R-:W-:-:S13]  /*0570*/  FSETP.NUM.AND P0, PT, |R5|, |R5|, !P0 ;  /* 0x400000050500720b */ /* 0x000fda0004707200 */
[----:B------:R-:W-:Y:S01]  /*0580*/  @!P0 FADD R7, |R5|, R8 ;  /* 0x0000000805078221 */ /* 0x000fe20000000200 */
[----:B------:R-:W-:Y:S06]  /*0590*/  @!P0 BRA `(.L_x_1) ;  /* 0x00000000005c8947 */ /* 0x000fec0003800000 */
[----:B------:R-:W-:Y:S01]  /*05a0*/  FMUL R11, R8, 0.5 ;  /* 0x3f000000080b7820 */ /* 0x000fe20000400000 */
[----:B------:R-:W-:-:S04]  /*05b0*/  FSETP.NEU.AND P0, PT, |R5|, +INF , PT ;  /* 0x7f8000000500780b */ /* 0x000fc80003f0d200 */
[----:B------:R-:W-:Y:S01]  /*05c0*/  FSETP.NEU.AND P0, PT, |R5|, RZ, P0 ;  /* 0x000000ff0500720b */ /* 0x000fe2000070d200 */
[----:B------:R-:W0:Y:S03]  /*05d0*/  FRND.TRUNC R11, R11 ;  /* 0x0000000b000b7307 */ /* 0x000e26000020d000 */
[----:B------:R-:W-:Y:S01]  /*05e0*/  FSETP.GEU.OR P1, PT, R6, 1, P0 ;  /* 0x3f8000000600780b */ /* 0x000fe2000072e400 */
[----:B0-----:R-:W-:-:S04]  /*05f0*/  FADD R9, R11, R11 ;  /* 0x0000000b0b097221 */ /* 0x001fc80000000000 */
[----:B------:R-:W-:-:S04]  /*0600*/  FADD R12, R8, -R9 ;  /* 0x80000009080c7221 */ /* 0x000fc80000000000 */
[----:B------:R-:W-:Y:S01]  /*0610*/  @!P0 FADD R9, |R5|, |R5| ;  /* 0x4000000505098221 */ /* 0x000fe20000000200 */
[----:B------:R-:W-:-:S04]  /*0620*/  FSETP.NEU.AND P2, PT, |R12|, 1, !P0 ;  /* 0x3f8000000c00780b */ /* 0x000fc8000474d200 */
[----:B------:R-:W-:-:S09]  /*0630*/  @!P1 LOP3.LUT R9, R9, 0x7f800000, RZ, 0x3c, !PT ;  /* 0x7f80000009099812 */ /* 0x000fd200078e3cff */
[----:B------:R-:W-:-:S04]  /*0640*/  @P2 LOP3.LUT R9, R9, 0x7fffffff, RZ, 0xc0, !PT ;  /* 0x7fffffff09092812 */ /* 0x000fc800078ec0ff */
[----:B------:R-:W-:Y:S01]  /*0650*/  @!P0 MOV R7, R9 ;  /* 0x0000000900078202 */ /* 0x000fe20000000f00 */
[----:B------:R-:W-:Y:S06]  /*0660*/  @!P0 BRA `(.L_x_1) ;  /* 0x0000000000288947 */ /* 0x000fec0003800000 */
[----:B------:R-:W-:Y:S02]  /*0670*/  FSETP.NEU.AND P0, PT, |R8|, +INF , PT ;  /* 0x7f8000000800780b */ /* 0x000fe40003f0d200 */
[----:B------:R-:W-:-:S13]  /*0680*/  FSETP.EQ.AND P1, PT, |R5|, -1, PT ;  /* 0xbf8000000500780b */ /* 0x000fda0003f22200 */
[----:B------:R-:W-:Y:S05]  /*0690*/  @!P0 BRA P1, `(.L_x_1) ;  /* 0x00000000001c8947 */ /* 0x000fea0000800000 */
[----:B------:R-:W-:Y:S02]  /*06a0*/  FSETP.GEU.AND P1, PT, |R5|, RZ, PT ;  /* 0x000000ff0500720b */ /* 0x000fe40003f2e200 */
[----:B------:R-:W-:-:S11]  /*06b0*/  MOV R7, R10 ;  /* 0x0000000a00077202 */ /* 0x000fd60000000f00 */
[----:B------:R-:W0:Y:S01]  /*06c0*/  @!P1 FRND.FLOOR R5, R8 ;  /* 0x0000000800059307 */ /* 0x000e220000205000 */
[----:B------:R-:W-:Y:S02]  /*06d0*/  @!P1 FSETP.NEU.AND P2, PT, |R12|, 1, PT ;  /* 0x3f8000000c00980b */ /* 0x000fe40003f4d200 */
[----:B0-----:R-:W-:Y:S02]  /*06e0*/  @!P1 FSETP.NEU.AND P0, PT, R8, R5, PT ;  /* 0x000000050800920b */ /* 0x001fe40003f0d000 */
[----:B------:R-:W-:-:S04]  /*06f0*/  @!P1 FSEL R5, R10, -R10, P2 ;  /* 0x8000000a0a059208 */ /* 0x000fc80001000000 */
[----:B------:R-:W-:-:S07]  /*0700*/  @!P1 FSEL R7, R5, +QNAN , !P0 ;  /* 0x7fffffff05079808 */ /* 0x000fce0004000000 */
.L_x_1:
[----:B------:R-:W-:Y:S05]  /*0710*/  BSYNC.RECONVERGENT B0 ;  /* 0x0000000000007941 */ /* 0x000fea0003800200 */
.L_x_0:
[----:B------:R-:W0:Y:S01]  /*0720*/  LDC.64 R8, c[0x0][0x398] ;  /* 0x0000e600ff087b82 */ /* 0x000e220000000a00 */
[----:B------:R-:W1:Y:S01]  /*0730*/  LDCU.64 UR6, c[0x0][0x3a0] ;  /* 0x00007400ff0677ac */ /* 0x000e620008000a00 */
[----:B0-----:R-:W2:Y:S01]  /*0740*/  LDG.E R8, desc[UR4][R8.64] ;  /* 0x0000000408087981 */ /* 0x001ea2000c1e1900 */
[----:B------:R-:W-:Y:S01]  /*0750*/  FMUL R7, R7, R6 ;  /* 0x0000000607077220 */ /* 0x000fe20000400000 */
[----:B-1----:R-:W-:Y:S02]  /*0760*/  IADD3 R2, P1, PT, R2, UR6, RZ ;  /* 0x0000000602027c10 */ /* 0x002fe4000ff3e0ff */
[----:B------:R-:W-:Y:S02]  /*0770*/  FSETP.GT.AND P0, PT, R3, R4, PT ;  /* 0x000000040300720b */ /* 0x000fe40003f04000 */
[----:B------:R-:W-:Y:S01]  /*0780*/  IADD3.X R3, PT, PT, R0, UR7, RZ, P1, !PT ;  /* 0x0000000700037c10 */ /* 0x000fe20008ffe4ff */
[----:B--2---:R-:W-:-:S05]  /*0790*/  FMUL R7, R7, R8 ;  /* 0x0000000807077220 */ /* 0x004fca0000400000 */
[----:B------:R-:W-:-:S05]  /*07a0*/  FSEL R7, R7, -R7, P0 ;  /* 0x8000000707077208 */ /* 0x000fca0000000000 */
[----:B------:R-:W-:Y:S01]  /*07b0*/  STG.E desc[UR4][R2.64], R7 ;  /* 0x0000000702007986 */ /* 0x000fe2000c101904 */
[----:B------:R-:W-:Y:S05]  /*07c0*/  EXIT ;  /* 0x000000000000794d */ /* 0x000fea0003800000 */
.L_x_2:
[----:B------:R-:W-:-:S00]  /*07d0*/  BRA `(.L_x_2) ;  /* 0xfffffffc00fc7947 */ /* 0x000fc0000383ffff */
[----:B------:R-:W-:-:S00]  /*07e0*/  NOP ;  /* 0x0000000000007918 */ /* 0x000fc00000000000 */
        /* <DEDUP_REMOVED lines=9> */
.L_x_6:


//--------------------- .text._Z16powerErrorKernelmPKfS0_Pff --------------------------
	.section	.text._Z16powerErrorKernelmPKfS0_Pff,"ax",@progbits
	.align	128
        .global         _Z16powerErrorKernelmPKfS0_Pff
        .type           _Z16powerErrorKernelmPKfS0_Pff,@function
        .size           _Z16powerErrorKernelmPKfS0_Pff,(.L_x_7 - _Z16powerErrorKernelmPKfS0_Pff)
        .other          _Z16powerErrorKernelmPKfS0_Pff,@"STO_CUDA_ENTRY STV_DEFAULT"
_Z16powerErrorKernelmPKfS0_Pff:
.text._Z16powerErrorKernelmPKfS0_Pff:
        /* <DEDUP_REMOVED lines=20> */
[----:B------:R-:W-:Y:S01]  /*0140*/  HFMA2 R9, -RZ, RZ, 0.771484375, 0.21533203125 ;  /* 0x3a2c32e4ff097431 */ /* 0x000fe200000001ff */
        /* <DEDUP_REMOVED lines=8> */
[----:B------:R-:W-:-:S05]  /*01d0*/  IADD3 R7, PT, PT, R7, -R6, RZ ;  /* 0x8000000607077210 */ /* 0x000fca0007ffe0ff */
[C---:B------:R-:W-:Y:S01]  /*01e0*/  FADD R8, R7.reuse, 1 ;  /* 0x3f80000007087421 */ /* 0x040fe20000000000 */
[----:B------:R-:W-:-:S04]  /*01f0*/  FADD R7, R7, -1 ;  /* 0xbf80000007077421 */ /* 0x000fc80000000000 */
[----:B------:R-:W-:Y:S01]  /*0200*/  FADD R3, R7, R7 ;  /* 0x0000000707037221 */ /* 0x000fe20000000000 */
[----:B------:R-:W0:Y:S03]  /*0210*/  MUFU.RCP R8, R8 ;  /* 0x0000000800087308 */ /* 0x000e260000001000 */
[----:B0-----:R-:W-:Y:S01]  /*0220*/  FMUL R5, R8, R3 ;  /* 0x0000000308057220 */ /* 0x001fe20000400000 */
[----:B------:R-:W-:-:S03]  /*0230*/  I2FP.F32.S32 R3, R6 ;  /* 0x0000000600037245 */ /* 0x000fc60000201400 */
[----:B------:R-:W-:Y:S01]  /*0240*/  FADD R6, R7, -R5 ;  /* 0x8000000507067221 */ /* 0x000fe20000000000 */
[----:B------:R-:W-:Y:S01]  /*0250*/  FMUL R4, R5, R5 ;  /* 0x0000000505047220 */ /* 0x000fe20000400000 */
[----:B------:R-:W-:Y:S02]  /*0260*/  FFMA R2, R3, 1.1920928955078125e-07, R2 ;  /* 0x3400000003027823 */ /* 0x000fe40000000002 */
[----:B------:R-:W-:Y:S01]  /*0270*/  FADD R6, R6, R6 ;  /* 0x0000000606067221 */ /* 0x000fe20000000000 */
[C---:B------:R-:W-:Y:S01]  /*0280*/  FFMA R3, R4.reuse, R9, 0.0032181653659790754318 ;  /* 0x3b52e7db04037423 */ /* 0x040fe20000000009 */
[----:B------:R-:W-:Y:S02]  /*0290*/  FFMA R11, R5, 1.4426950216293334961, R2 ;  /* 0x3fb8aa3b050b7823 */ /* 0x000fe40000000002 */
[----:B------:R-:W-:Y:S01]  /*02a0*/  FFMA R7, R7, -R5, R6 ;  /* 0x8000000507077223 */ /* 0x000fe20000000006 */
[----:B------:R-:W-:Y:S01]  /*02b0*/  FFMA R9, R4, R3, 0.018033718690276145935 ;  /* 0x3c93bb7304097423 */ /* 0x000fe20000000003 */
[----:B------:R-:W-:Y:S01]  /*02c0*/  FADD R2, R2, -R11 ;  /* 0x8000000b02027221 */ /* 0x000fe20000000000 */
[----:B------:R-:W0:Y:S01]  /*02d0*/  LDC R3, c[0x0][0x3a0] ;  /* 0x0000e800ff037b82 */ /* 0x000e220000000800 */
[----:B------:R-:W-:Y:S01]  /*02e0*/  FMUL R7, R8, R7 ;  /* 0x0000000708077220 */ /* 0x000fe20000400000 */
[----:B------:R-:W-:Y:S01]  /*02f0*/  FFMA R9, R4, R9, 0.12022458761930465698 ;  /* 0x3df6384f04097423 */ /* 0x000fe20000000009 */
[----:B------:R-:W-:-:S03]  /*0300*/  FFMA R2, R5, 1.4426950216293334961, R2 ;  /* 0x3fb8aa3b05027823 */ /* 0x000fc60000000002 */
[----:B------:R-:W-:Y:S01]  /*0310*/  FMUL R4, R4, R9 ;  /* 0x0000000904047220 */ /* 0x000fe20000400000 */
[----:B------:R-:W-:Y:S01]  /*0320*/  FFMA R2, R7, 1.4426950216293334961, R2 ;  /* 0x3fb8aa3b07027823 */ /* 0x000fe20000000002 */
[----:B------:R-:W-:Y:S02]  /*0330*/  MOV R9, 0x391fcb8e ;  /* 0x391fcb8e00097802 */ /* 0x000fe40000000f00 */
[----:B------:R-:W-:Y:S01]  /*0340*/  FMUL R6, R4, 3 ;  /* 0x4040000004067820 */ /* 0x000fe20000400000 */
[----:B------:R-:W-:-:S04]  /*0350*/  FFMA R2, R5, 1.9251366722983220825e-08, R2 ;  /* 0x32a55e3405027823 */ /* 0x000fc80000000002 */
[----:B------:R-:W-:-:S04]  /*0360*/  FFMA R7, R7, R6, R2 ;  /* 0x0000000607077223 */ /* 0x000fc80000000002 */
[----:B------:R-:W-:-:S04]  /*0370*/  FFMA R4, R5, R4, R7 ;  /* 0x0000000405047223 */ /* 0x000fc80000000007 */
[----:B------:R-:W-:-:S04]  /*0380*/  FADD R2, R11, R4 ;  /* 0x000000040b027221 */ /* 0x000fc80000000000 */
[----:B0-----:R-:W-:Y:S01]  /*0390*/  FMUL R5, R2, R3 ;  /* 0x0000000302057220 */ /* 0x001fe20000400000 */
[----:B------:R-:W-:-:S03]  /*03a0*/  FADD R11, -R11, R2 ;  /* 0x000000020b0b7221 */ /* 0x000fc60000000100 */
[----:B------:R-:W0:Y:S01]  /*03b0*/  FRND R6, R5 ;  /* 0x0000000500067307 */ /* 0x000e220000201000 */
[----:B------:R-:W-:Y:S01]  /*03c0*/  FADD R4, R4, -R11 ;  /* 0x8000000b04047221 */ /* 0x000fe20000000000 */
[-C--:B------:R-:W-:Y:S01]  /*03d0*/  FFMA R7, R2, R3.reuse, -R5 ;  /* 0x0000000302077223 */ /* 0x080fe20000000805 */
[C---:B------:R-:W-:Y:S02]  /*03e0*/  FSETP.GT.AND P1, PT, |R5|.reuse, 152, PT ;  /* 0x431800000500780b */ /* 0x040fe40003f24200 */
[C---:B------:R-:W-:Y:S01]  /*03f0*/  FSETP.GEU.AND P2, PT, R5.reuse, RZ, PT ;  /* 0x000000ff0500720b */ /* 0x040fe20003f4e000 */
[----:B------:R-:W-:Y:S02]  /*0400*/  FFMA R4, R4, R3, R7 ;  /* 0x0000000304047223 */ /* 0x000fe40000000007 */
[----:B------:R1:W2:Y:S01]  /*0410*/  F2I.NTZ R2, R5 ;  /* 0x0000000500027305 */ /* 0x0002a20000203100 */
[----:B0-----:R-:W-:Y:S01]  /*0420*/  FADD R7, R5, -R6 ;  /* 0x8000000605077221 */ /* 0x001fe20000000000 */
[----:B------:R-:W-:Y:S01]  /*0430*/  FSETP.GT.AND P0, PT, R6, RZ, PT ;  /* 0x000000ff0600720b */ /* 0x000fe20003f04000 */
[----:B-1----:R-:W-:-:S02]  /*0440*/  HFMA2 R5, -RZ, RZ, 1.875, 0 ;  /* 0x3f800000ff057431 */ /* 0x002fc400000001ff */
[----:B------:R-:W-:-:S04]  /*0450*/  FADD R4, R4, R7 ;  /* 0x0000000704047221 */ /* 0x000fc80000000000 */
[----:B------:R-:W-:Y:S01]  /*0460*/  FFMA R7, R4, R9, 0.0013391353422775864601 ;  /* 0x3aaf85ed04077423 */ /* 0x000fe20000000009 */
[----:B------:R-:W-:Y:S02]  /*0470*/  SEL R9, RZ, 0x83000000, P0 ;  /* 0x83000000ff097807 */ /* 0x000fe40000000000 */
[----:B------:R-:W-:Y:S01]  /*0480*/  FSETP.NEU.AND P0, PT, |R0|, 1, PT ;  /* 0x3f8000000000780b */ /* 0x000fe20003f0d200 */
[C---:B------:R-:W-:Y:S01]  /*0490*/  FFMA R7, R4.reuse, R7, 0.0096188392490148544312 ;  /* 0x3c1d985604077423 */ /* 0x040fe20000000007 */
[----:B------:R-:W-:Y:S02]  /*04a0*/  IADD3 R6, PT, PT, R9, 0x7f000000, RZ ;  /* 0x7f00000009067810 */ /* 0x000fe40007ffe0ff */
[----:B------:R-:W-:Y:S01]  /*04b0*/  FSETP.EQ.OR P0, PT, R3, RZ, !P0 ;  /* 0x000000ff0300720b */ /* 0x000fe20004702400 */
[----:B------:R-:W-:Y:S01]  /*04c0*/  FFMA R7, R4, R7, 0.055503588169813156128 ;  /* 0x3d6357bb04077423 */ /* 0x000fe20000000007 */
[----:B--2---:R-:W-:-:S03]  /*04d0*/  LEA R9, R2, -R9, 0x17 ;  /* 0x8000000902097211 */ /* 0x004fc600078eb8ff */
[----:B------:R-:W-:-:S04]  /*04e0*/  FFMA R7, R4, R7, 0.24022644758224487305 ;  /* 0x3e75fdec04077423 */ /* 0x000fc80000000007 */
[----:B------:R-:W-:-:S04]  /*04f0*/  FFMA R7, R4, R7, 0.69314718246459960938 ;  /* 0x3f31721804077423 */ /* 0x000fc80000000007 */
[----:B------:R-:W-:-:S04]  /*0500*/  FFMA R7, R4, R7, 1 ;  /* 0x3f80000004077423 */ /* 0x000fc80000000007 */
        /* <DEDUP_REMOVED lines=12> */
[----:B------:R-:W-:Y:S01]  /*05d0*/  FSETP.GEU.OR P1, PT, R3, RZ, P0 ;  /* 0x000000ff0300720b */ /* 0x000fe2000072e400 */
[----:B0-----:R-:W-:-:S04]  /*05e0*/  FADD R2, R4, R4 ;  /* 0x0000000404027221 */ /* 0x001fc80000000000 */
[----:B------:R-:W-:-:S04]  /*05f0*/  FADD R7, -R2, R3 ;  /* 0x0000000302077221 */ /* 0x000fc80000000100 */
        /* <DEDUP_REMOVED lines=16> */
.L_x_4:
[----:B------:R-:W-:Y:S05]  /*0700*/  BSYNC.RECONVERGENT B0 ;  /* 0x0000000000007941 */ /* 0x000fea0003800200 */
.L_x_3:
[----:B------:R-:W0:Y:S02]  /*0710*/  LDC.64 R2, c[0x0][0x398] ;  /* 0x0000e600ff027b82 */ /* 0x000e240000000a00 */
[----:B0-----:R-:W-:Y:S01]  /*0720*/  REDG.E.ADD.F32.FTZ.RN.STRONG.GPU desc[UR4][R2.64], R5 ;  /* 0x00000005020079a6 */ /* 0x001fe2000c12f304 */
[----:B------:R-:W-:Y:S05]  /*0730*/  EXIT ;  /* 0x000000000000794d */ /* 0x000fea0003800000 */
.L_x_5:
        /* <DEDUP_REMOVED lines=12> */
.L_x_7:


//--------------------- .nv.shared.reserved.0     --------------------------
	.section	.nv.shared.reserved.0,"aw",@nobits
	.weak		__nv_reservedSMEM_offset_0_alias
	.size		__nv_reservedSMEM_offset_0_alias, 0, 64
	.other		__nv_reservedSMEM_offset_0_alias,@"STO_CUDA_RESERVED_SHARED STV_DEFAULT"
__nv_reservedSMEM_offset_0_alias:
	.zero		0
	.zero		64


//--------------------- .nv.constant0._Z24backpropPowerErrorKernelmPKfS0_S0_Pff --------------------------
	.section	.nv.constant0._Z24backpropPowerErrorKernelmPKfS0_S0_Pff,"a",@progbits
	.sectionflags	@""
	.align	4
.nv.constant0._Z24backpropPowerErrorKernelmPKfS0_S0_Pff:
	.zero		940


//--------------------- .nv.constant0._Z16powerErrorKernelmPKfS0_Pff --------------------------
	.section	.nv.constant0._Z16powerErrorKernelmPKfS0_Pff,"a",@progbits
	.sectionflags	@""
	.align	4
.nv.constant0._Z16powerErrorKernelmPKfS0_Pff:
	.zero		932


//--------------------- SYMBOLS --------------------------

	.type		.nv.reservedSmem.offset0,@object
	.size		.nv.reservedSmem.offset0,0x4
